	.headerflags	@"EF_CUDA_TEXMODE_UNIFIED EF_CUDA_64BIT_ADDRESS EF_CUDA_ACCELERATORS EF_CUDA_SM90 EF_CUDA_VIRTUAL_SM(EF_CUDA_SM90)"
	.elftype	@"ET_EXEC"


//--------------------- .nv.info                  --------------------------
	.section	.nv.info,"",@"SHT_CUDA_INFO"
	.align	4


	//----- nvinfo : EIATTR_REGCOUNT
	.align		4
        /*0000*/ 	.byte	0x04, 0x2f
        /*0002*/ 	.short	(.L_1 - .L_0)
	.align		4
.L_0:
        /*0004*/ 	.word	index@(triton_per_fused_native_group_norm_7)
        /*0008*/ 	.word	0x00000017


	//----- nvinfo : EIATTR_MIN_STACK_SIZE
	.align		4
.L_1:
        /*000c*/ 	.byte	0x04, 0x12
        /*000e*/ 	.short	(.L_3 - .L_2)
	.align		4
.L_2:
        /*0010*/ 	.word	index@(triton_per_fused_native_group_norm_7)
        /*0014*/ 	.word	0x00000000


	//----- nvinfo : EIATTR_FRAME_SIZE
	.align		4
.L_3:
        /*0018*/ 	.byte	0x04, 0x11
        /*001a*/ 	.short	(.L_5 - .L_4)
	.align		4
.L_4:
        /*001c*/ 	.word	index@(triton_per_fused_native_group_norm_7)
        /*0020*/ 	.word	0x00000000


	//----- nvinfo : EIATTR_MIN_STACK_SIZE
	.align		4
.L_5:
        /*0024*/ 	.byte	0x04, 0x12
        /*0026*/ 	.short	(.L_7 - .L_6)
	.align		4
.L_6:
        /*0028*/ 	.word	index@(triton_per_fused_native_group_norm_7)
        /*002c*/ 	.word	0x00000000
.L_7:


//--------------------- .nv.info.triton_per_fused_native_group_norm_7 --------------------------
	.section	.nv.info.triton_per_fused_native_group_norm_7,"",@"SHT_CUDA_INFO"
	.sectionflags	@""
	.align	4


	//----- nvinfo : EIATTR_CUDA_API_VERSION
	.align		4
        /*0000*/ 	.byte	0x04, 0x37
        /*0002*/ 	.short	(.L_9 - .L_8)
.L_8:
        /*0004*/ 	.word	0x0000007c


	//----- nvinfo : EIATTR_KPARAM_INFO
	.align		4
.L_9:
        /*0008*/ 	.byte	0x04, 0x17
        /*000a*/ 	.short	(.L_11 - .L_10)
.L_10:
        /*000c*/ 	.word	0x00000000
        /*0010*/ 	.short	0x0007
        /*0012*/ 	.short	0x0034
        /*0014*/ 	.byte	0x00, 0xf0, 0x11, 0x00


	//----- nvinfo : EIATTR_KPARAM_INFO
	.align		4
.L_11:
        /*0018*/ 	.byte	0x04, 0x17
        /*001a*/ 	.short	(.L_13 - .L_12)
.L_12:
        /*001c*/ 	.word	0x00000000
        /*0020*/ 	.short	0x0006
        /*0022*/ 	.short	0x0030
        /*0024*/ 	.byte	0x00, 0xf0, 0x11, 0x00


	//----- nvinfo : EIATTR_KPARAM_INFO
	.align		4
.L_13:
        /*0028*/ 	.byte	0x04, 0x17
        /*002a*/ 	.short	(.L_15 - .L_14)
.L_14:
        /*002c*/ 	.word	0x00000000
        /*0030*/ 	.short	0x0005
        /*0032*/ 	.short	0x0028
        /*0034*/ 	.byte	0x00, 0xf4, 0x21, 0x00


	//----- nvinfo : EIATTR_KPARAM_INFO
	.align		4
.L_15:
        /*0038*/ 	.byte	0x04, 0x17
        /*003a*/ 	.short	(.L_17 - .L_16)
.L_16:
        /*003c*/ 	.word	0x00000000
        /*0040*/ 	.short	0x0004
        /*0042*/ 	.short	0x0020
        /*0044*/ 	.byte	0x00, 0xf4, 0x21, 0x00


	//----- nvinfo : EIATTR_KPARAM_INFO
	.align		4
.L_17:
        /*0048*/ 	.byte	0x04, 0x17
        /*004a*/ 	.short	(.L_19 - .L_18)
.L_18:
        /*004c*/ 	.word	0x00000000
        /*0050*/ 	.short	0x0003
        /*0052*/ 	.short	0x0018
        /*0054*/ 	.byte	0x00, 0xf4, 0x21, 0x00


	//----- nvinfo : EIATTR_KPARAM_INFO
	.align		4
.L_19:
        /*0058*/ 	.byte	0x04, 0x17
        /*005a*/ 	.short	(.L_21 - .L_20)
.L_20:
        /*005c*/ 	.word	0x00000000
        /*0060*/ 	.short	0x0002
        /*0062*/ 	.short	0x0010
        /*0064*/ 	.byte	0x00, 0xf4, 0x21, 0x00


	//----- nvinfo : EIATTR_KPARAM_INFO
	.align		4
.L_21:
        /*0068*/ 	.byte	0x04, 0x17
        /*006a*/ 	.short	(.L_23 - .L_22)
.L_22:
        /*006c*/ 	.word	0x00000000
        /*0070*/ 	.short	0x0001
        /*0072*/ 	.short	0x0008
        /*0074*/ 	.byte	0x00, 0xf4, 0x21, 0x00


	//----- nvinfo : EIATTR_KPARAM_INFO
	.align		4
.L_23:
        /*0078*/ 	.byte	0x04, 0x17
        /*007a*/ 	.short	(.L_25 - .L_24)
.L_24:
        /*007c*/ 	.word	0x00000000
        /*0080*/ 	.short	0x0000
        /*0082*/ 	.short	0x0000
        /*0084*/ 	.byte	0x00, 0xf4, 0x21, 0x00


	//----- nvinfo : EIATTR_SPARSE_MMA_MASK
	.align		4
.L_25:
        /*0088*/ 	.byte	0x03, 0x50
        /*008a*/ 	.short	0x0000


	//----- nvinfo : EIATTR_MAXREG_COUNT
	.align		4
        /*008c*/ 	.byte	0x03, 0x1b
        /*008e*/ 	.short	0x00ff


	//----- nvinfo : EIATTR_COOP_GROUP_MASK_REGIDS
	.align		4
        /*0090*/ 	.byte	0x04, 0x29
        /*0092*/ 	.short	(.L_27 - .L_26)


	//   ....[0]....
.L_26:
        /*0094*/ 	.word	0xffffffff


	//   ....[1]....
        /*0098*/ 	.word	0xffffffff


	//   ....[2]....
        /*009c*/ 	.word	0xffffffff


	//   ....[3]....
        /*00a0*/ 	.word	0xffffffff


	//   ....[4]....
        /*00a4*/ 	.word	0xffffffff


	//   ....[5]....
        /*00a8*/ 	.word	0xffffffff


	//   ....[6]....
        /*00ac*/ 	.word	0xffffffff


	//   ....[7]....
        /*00b0*/ 	.word	0xffffffff


	//   ....[8]....
        /*00b4*/ 	.word	0xffffffff


	//   ....[9]....
        /*00b8*/ 	.word	0xffffffff


	//   ....[10]....
        /*00bc*/ 	.word	0xffffffff


	//   ....[11]....
        /*00c0*/ 	.word	0xffffffff


	//   ....[12]....
        /*00c4*/ 	.word	0xffffffff


	//   ....[13]....
        /*00c8*/ 	.word	0xffffffff


	//   ....[14]....
        /*00cc*/ 	.word	0xffffffff


	//   ....[15]....
        /*00d0*/ 	.word	0xffffffff


	//   ....[16]....
        /*00d4*/ 	.word	0xffffffff


	//   ....[17]....
        /*00d8*/ 	.word	0xffffffff


	//----- nvinfo : EIATTR_COOP_GROUP_INSTR_OFFSETS
	.align		4
.L_27:
        /*00dc*/ 	.byte	0x04, 0x28
        /*00de*/ 	.short	(.L_29 - .L_28)


	//   ....[0]....
.L_28:
        /*00e0*/ 	.word	0x000001e0


	//   ....[1]....
        /*00e4*/ 	.word	0x00000230


	//   ....[2]....
        /*00e8*/ 	.word	0x00000280


	//   ....[3]....
        /*00ec*/ 	.word	0x000002c0


	//   ....[4]....
        /*00f0*/ 	.word	0x00000350


	//   ....[5]....
        /*00f4*/ 	.word	0x000003e0


	//   ....[6]....
        /*00f8*/ 	.word	0x00000420


	//   ....[7]....
        /*00fc*/ 	.word	0x000004c0


	//   ....[8]....
        /*0100*/ 	.word	0x00000530


	//   ....[9]....
        /*0104*/ 	.word	0x00000570


	//   ....[10]....
        /*0108*/ 	.word	0x00000610


	//   ....[11]....
        /*010c*/ 	.word	0x00000680


	//   ....[12]....
        /*0110*/ 	.word	0x000006c0


	//   ....[13]....
        /*0114*/ 	.word	0x000007b0


	//   ....[14]....
        /*0118*/ 	.word	0x000007e0


	//   ....[15]....
        /*011c*/ 	.word	0x00000970


	//   ....[16]....
        /*0120*/ 	.word	0x000009d0


	//   ....[17]....
        /*0124*/ 	.word	0x000009e0


	//----- nvinfo : EIATTR_EXIT_INSTR_OFFSETS
	.align		4
.L_29:
        /*0128*/ 	.byte	0x04, 0x1c
        /*012a*/ 	.short	(.L_31 - .L_30)


	//   ....[0]....
.L_30:
        /*012c*/ 	.word	0x00000bd0


	//   ....[1]....
        /*0130*/ 	.word	0x00000c20


	//----- nvinfo : EIATTR_REQNTID
	.align		4
.L_31:
        /*0134*/ 	.byte	0x04, 0x10
        /*0136*/ 	.short	(.L_33 - .L_32)
.L_32:
        /*0138*/ 	.word	0x00000040
        /*013c*/ 	.word	0x00000001
        /*0140*/ 	.word	0x00000001


	//----- nvinfo : EIATTR_CBANK_PARAM_SIZE
	.align		4
.L_33:
        /*0144*/ 	.byte	0x03, 0x19
        /*0146*/ 	.short	0x0038


	//----- nvinfo : EIATTR_PARAM_CBANK
	.align		4
        /*0148*/ 	.byte	0x04, 0x0a
        /*014a*/ 	.short	(.L_35 - .L_34)
	.align		4
.L_34:
        /*014c*/ 	.word	index@(.nv.constant0.triton_per_fused_native_group_norm_7)
        /*0150*/ 	.short	0x0210
        /*0152*/ 	.short	0x0038


	//----- nvinfo : EIATTR_SW_WAR
	.align		4
.L_35:
        /*0154*/ 	.byte	0x04, 0x36
        /*0156*/ 	.short	(.L_37 - .L_36)
.L_36:
        /*0158*/ 	.word	0x00000008
.L_37:


//--------------------- .nv.callgraph             --------------------------
	.section	.nv.callgraph,"",@"SHT_CUDA_CALLGRAPH"
	.align	4
	.sectionentsize	8
	.align		4
        /*0000*/ 	.word	0x00000000
	.align		4
        /*0004*/ 	.word	0xffffffff
	.align		4
        /*0008*/ 	.word	0x00000000
	.align		4
        /*000c*/ 	.word	0xfffffffe
	.align		4
        /*0010*/ 	.word	0x00000000
	.align		4
        /*0014*/ 	.word	0xfffffffd
	.align		4
        /*0018*/ 	.word	0x00000000
	.align		4
        /*001c*/ 	.word	0xfffffffc


//--------------------- .text.triton_per_fused_native_group_norm_7 --------------------------
	.section	.text.triton_per_fused_native_group_norm_7,"ax",@progbits
	.sectionflags	@"SHF_BARRIERS=1"
	.align	128
        .global         triton_per_fused_native_group_norm_7
        .type           triton_per_fused_native_group_norm_7,@function
        .size           triton_per_fused_native_group_norm_7,(.L_x_1 - triton_per_fused_native_group_norm_7)
        .other          triton_per_fused_native_group_norm_7,@"STO_CUDA_ENTRY STV_DEFAULT"
triton_per_fused_native_group_norm_7:
.text.triton_per_fused_native_group_norm_7:
[----:B------:R-:W0:Y:S02]  /*0000*/  LDC R1, c[0x0][0x28] ;  /* 0x00000a00ff017b82 */ /* 0x000e240000000800 */
[----:B------:R-:W1:Y:S01]  /*0010*/  S2R R0, SR_CTAID.X ;  /* 0x0000000000007919 */ /* 0x000e620000002500 */
[----:B------:R-:W2:Y:S01]  /*0020*/  LDC.64 R6, c[0x0][0x220] ;  /* 0x00008800ff067b82 */ /* 0x000ea20000000a00 */
[----:B------:R-:W-:Y:S01]  /*0030*/  ULDC.64 UR6, c[0x0][0x208] ;  /* 0x0000820000067ab9 */ /* 0x000fe20000000a00 */
[----:B------:R-:W3:Y:S06]  /*0040*/  S2R R14, SR_TID.X ;  /* 0x00000000000e7919 */ /* 0x000eec0000002100 */
[----:B------:R-:W4:Y:S01]  /*0050*/  LDC.64 R10, c[0x0][0x218] ;  /* 0x00008600ff0a7b82 */ /* 0x000f220000000a00 */
[----:B-1----:R-:W-:-:S02]  /*0060*/  SHF.R.S32.HI R5, RZ, 0x1f, R0 ;  /* 0x0000001fff057819 */ /* 0x002fc40000011400 */
[----:B------:R-:W-:Y:S02]  /*0070*/  ISETP.GE.AND P1, PT, R0, 0x100, PT ;  /* 0x000001000000780c */ /* 0x000fe40003f26270 */
[----:B------:R-:W-:Y:S02]  /*0080*/  LEA.HI R5, R5, R0, RZ, 0x6 ;  /* 0x0000000005057211 */ /* 0x000fe400078f30ff */
[----:B---3--:R-:W-:Y:S02]  /*0090*/  SHF.L.U32 R8, R14, 0x6, RZ ;  /* 0x000000060e087819 */ /* 0x008fe400000006ff */
[C---:B------:R-:W-:Y:S02]  /*00a0*/  LOP3.LUT R9, R5.reuse, 0xffffffc0, RZ, 0xc0, !PT ;  /* 0xffffffc005097812 */ /* 0x040fe400078ec0ff */
[----:B------:R-:W-:Y:S02]  /*00b0*/  LOP3.LUT R8, R8, 0xfc0, RZ, 0xc0, !PT ;  /* 0x00000fc008087812 */ /* 0x000fe400078ec0ff */
[----:B------:R-:W-:-:S02]  /*00c0*/  SHF.L.U32 R5, R5, 0x6, RZ ;  /* 0x0000000605057819 */ /* 0x000fc400000006ff */
[----:B------:R-:W-:Y:S02]  /*00d0*/  IADD3 R8, R8, R0, -R9 ;  /* 0x0000000008087210 */ /* 0x000fe40007ffe809 */
[----:B------:R-:W-:-:S04]  /*00e0*/  LOP3.LUT R5, R5, 0xfffff000, RZ, 0xc0, !PT ;  /* 0xfffff00005057812 */ /* 0x000fc800078ec0ff */
[----:B------:R-:W-:Y:S02]  /*00f0*/  IADD3 R5, R8, R5, RZ ;  /* 0x0000000508057210 */ /* 0x000fe40007ffe0ff */
[----:B------:R-:W-:-:S03]  /*0100*/  CS2R R8, SRZ ;  /* 0x0000000000087805 */ /* 0x000fc6000001ff00 */
[C---:B--2---:R-:W-:Y:S02]  /*0110*/  IMAD.WIDE R12, R5.reuse, 0x4, R6 ;  /* 0x00000004050c7825 */ /* 0x044fe400078e0206 */
[----:B------:R-:W1:Y:S03]  /*0120*/  LDC.64 R6, c[0x0][0x210] ;  /* 0x00008400ff067b82 */ /* 0x000e660000000a00 */
[----:B------:R-:W2:Y:S01]  /*0130*/  @!P1 LDG.E R9, desc[UR6][R12.64] ;  /* 0x000000060c099981 */ /* 0x000ea2000c1e1900 */
[----:B------:R-:W-:Y:S01]  /*0140*/  HFMA2.MMA R15, -RZ, RZ, 0, 0 ;  /* 0x00000000ff0f7435 */ /* 0x000fe200000001ff */
[----:B----4-:R-:W-:-:S09]  /*0150*/  IMAD.WIDE R10, R5, 0x4, R10 ;  /* 0x00000004050a7825 */ /* 0x010fd200078e020a */
[----:B------:R-:W3:Y:S01]  /*0160*/  @!P1 LDG.E R15, desc[UR6][R10.64] ;  /* 0x000000060a0f9981 */ /* 0x000ee2000c1e1900 */
[----:B-1----:R-:W-:-:S05]  /*0170*/  IMAD.WIDE R6, R5, 0x4, R6 ;  /* 0x0000000405067825 */ /* 0x002fca00078e0206 */
[----:B------:R-:W4:Y:S01]  /*0180*/  @!P1 LDG.E R8, desc[UR6][R6.64] ;  /* 0x0000000606089981 */ /* 0x000f22000c1e1900 */
[----:B------:R-:W1:Y:S01]  /*0190*/  S2UR UR5, SR_CgaCtaId ;  /* 0x00000000000579c3 */ /* 0x000e620000008800 */
[----:B------:R-:W-:Y:S02]  /*01a0*/  UMOV UR4, 0x400 ;  /* 0x0000040000047882 */ /* 0x000fe40000000000 */
[----:B-1----:R-:W-:Y:S01]  /*01b0*/  UPRMT UR4, UR5, 0x654, UR4 ;  /* 0x0000065405047896 */ /* 0x002fe20008000004 */
[----:B--2---:R-:W-:-:S04]  /*01c0*/  SEL R9, R9, RZ, !P1 ;  /* 0x000000ff09097207 */ /* 0x004fc80004800000 */
[----:B------:R-:W-:-:S05]  /*01d0*/  FSEL R9, R9, RZ, !P1 ;  /* 0x000000ff09097208 */ /* 0x000fca0004800000 */
[----:B------:R-:W1:Y:S01]  /*01e0*/  SHFL.BFLY PT, R18, R9, 0x10, 0x1f ;  /* 0x0e001f0009127f89 */ /* 0x000e6200000e0000 */
[----:B---3--:R-:W-:Y:S02]  /*01f0*/  SEL R11, R15, RZ, !P1 ;  /* 0x000000ff0f0b7207 */ /* 0x008fe40004800000 */
[----:B----4-:R-:W-:Y:S01]  /*0200*/  SEL R12, R8, RZ, !P1 ;  /* 0x000000ff080c7207 */ /* 0x010fe20004800000 */
[----:B-1----:R-:W-:-:S05]  /*0210*/  FADD R5, R9, R18 ;  /* 0x0000001209057221 */ /* 0x002fca0000000000 */
[C---:B------:R-:W-:Y:S01]  /*0220*/  FSETP.GEU.AND P2, PT, |R5|.reuse, 1.175494350822287508e-38, PT ;  /* 0x008000000500780b */ /* 0x040fe20003f4e200 */
[----:B------:R-:W1:Y:S01]  /*0230*/  SHFL.BFLY PT, R6, R5, 0x8, 0x1f ;  /* 0x0d001f0005067f89 */ /* 0x000e6200000e0000 */
[C---:B------:R-:W-:Y:S01]  /*0240*/  FMUL R8, R5.reuse, 0.25 ;  /* 0x3e80000005087820 */ /* 0x040fe20000400000 */
[----:B------:R-:W-:Y:S02]  /*0250*/  FSETP.GT.AND P0, PT, |R5|, 8.50705917302346158658e+37, PT ;  /* 0x7e8000000500780b */ /* 0x000fe40003f04200 */
[----:B------:R-:W-:Y:S02]  /*0260*/  FSEL R12, R12, RZ, !P1 ;  /* 0x000000ff0c0c7208 */ /* 0x000fe40004800000 */
[----:B------:R-:W-:-:S03]  /*0270*/  FSEL R8, R8, R5, P0 ;  /* 0x0000000508087208 */ /* 0x000fc60000000000 */
[----:B------:R-:W2:Y:S03]  /*0280*/  SHFL.BFLY PT, R13, R12, 0x10, 0x1f ;  /* 0x0e001f000c0d7f89 */ /* 0x000ea600000e0000 */
[----:B------:R-:W-:Y:S01]  /*0290*/  @!P2 FMUL R8, R8, 16777216 ;  /* 0x4b8000000808a820 */ /* 0x000fe20000400000 */
[----:B------:R-:W-:-:S03]  /*02a0*/  FSEL R11, R11, RZ, !P1 ;  /* 0x000000ff0b0b7208 */ /* 0x000fc60004800000 */
[----:B------:R-:W3:Y:S02]  /*02b0*/  MUFU.RCP R15, R8 ;  /* 0x00000008000f7308 */ /* 0x000ee40000001000 */
[----:B------:R-:W4:Y:S01]  /*02c0*/  SHFL.BFLY PT, R16, R11, 0x10, 0x1f ;  /* 0x0e001f000b107f89 */ /* 0x000f2200000e0000 */
[----:B------:R-:W-:Y:S01]  /*02d0*/  @P0 FMUL R18, R18, 0.25 ;  /* 0x3e80000012120820 */ /* 0x000fe20000400000 */
[----:B-1----:R-:W-:-:S03]  /*02e0*/  FADD R7, R5, R6 ;  /* 0x0000000605077221 */ /* 0x002fc60000000000 */
[----:B------:R-:W-:Y:S01]  /*02f0*/  @!P2 FMUL R18, R18, 16777216 ;  /* 0x4b8000001212a820 */ /* 0x000fe20000400000 */
[----:B------:R-:W-:Y:S02]  /*0300*/  FSETP.NEU.AND P1, PT, R5, RZ, PT ;  /* 0x000000ff0500720b */ /* 0x000fe40003f2d000 */
[C---:B------:R-:W-:Y:S01]  /*0310*/  FSETP.GEU.AND P2, PT, |R7|.reuse, 1.175494350822287508e-38, PT ;  /* 0x008000000700780b */ /* 0x040fe20003f4e200 */
[----:B------:R-:W-:Y:S01]  /*0320*/  FMUL R10, R7, 0.25 ;  /* 0x3e800000070a7820 */ /* 0x000fe20000400000 */
[----:B---3--:R-:W-:Y:S01]  /*0330*/  FMUL R15, R15, R18 ;  /* 0x000000120f0f7220 */ /* 0x008fe20000400000 */
[----:B------:R-:W-:Y:S01]  /*0340*/  FSETP.GT.AND P0, PT, |R7|, 8.50705917302346158658e+37, PT ;  /* 0x7e8000000700780b */ /* 0x000fe20003f04200 */
[----:B------:R-:W1:Y:S01]  /*0350*/  SHFL.BFLY PT, R8, R7, 0x4, 0x1f ;  /* 0x0c801f0007087f89 */ /* 0x000e6200000e0000 */
[----:B--2---:R-:W-:Y:S02]  /*0360*/  FADD R13, -R12, R13 ;  /* 0x0000000d0c0d7221 */ /* 0x004fe40000000100 */
[----:B------:R-:W-:-:S02]  /*0370*/  FSEL R15, R15, RZ, P1 ;  /* 0x000000ff0f0f7208 */ /* 0x000fc40000800000 */
[----:B------:R-:W-:Y:S01]  /*0380*/  FSEL R17, R10, R7, P0 ;  /* 0x000000070a117208 */ /* 0x000fe20000000000 */
[C---:B------:R-:W-:Y:S02]  /*0390*/  FMUL R18, R13.reuse, R13 ;  /* 0x0000000d0d127220 */ /* 0x040fe40000400000 */
[----:B------:R-:W-:Y:S02]  /*03a0*/  FFMA R10, R13, R15, R12 ;  /* 0x0000000f0d0a7223 */ /* 0x000fe4000000000c */
[----:B------:R-:W-:Y:S01]  /*03b0*/  @!P2 FMUL R17, R17, 16777216 ;  /* 0x4b8000001111a820 */ /* 0x000fe20000400000 */
[----:B----4-:R-:W-:Y:S01]  /*03c0*/  FADD R16, R11, R16 ;  /* 0x000000100b107221 */ /* 0x010fe20000000000 */
[----:B------:R-:W-:Y:S01]  /*03d0*/  FMUL R18, R9, R18 ;  /* 0x0000001209127220 */ /* 0x000fe20000400000 */
[----:B------:R-:W2:Y:S03]  /*03e0*/  SHFL.BFLY PT, R11, R10, 0x8, 0x1f ;  /* 0x0d001f000a0b7f89 */ /* 0x000ea600000e0000 */
[----:B------:R-:W3:Y:S01]  /*03f0*/  MUFU.RCP R17, R17 ;  /* 0x0000001100117308 */ /* 0x000ee20000001000 */
[----:B------:R-:W-:Y:S01]  /*0400*/  FFMA R16, R15, R18, R16 ;  /* 0x000000120f107223 */ /* 0x000fe20000000010 */
[----:B------:R-:W-:-:S04]  /*0410*/  @P0 FMUL R6, R6, 0.25 ;  /* 0x3e80000006060820 */ /* 0x000fc80000400000 */
[----:B------:R-:W4:Y:S01]  /*0420*/  SHFL.BFLY PT, R13, R16, 0x8, 0x1f ;  /* 0x0d001f00100d7f89 */ /* 0x000f2200000e0000 */
[C---:B-1----:R-:W-:Y:S01]  /*0430*/  FADD R9, R7.reuse, R8 ;  /* 0x0000000807097221 */ /* 0x042fe20000000000 */
[----:B------:R-:W-:Y:S01]  /*0440*/  @!P2 FMUL R6, R6, 16777216 ;  /* 0x4b8000000606a820 */ /* 0x000fe20000400000 */
[----:B------:R-:W-:-:S03]  /*0450*/  FSETP.NEU.AND P1, PT, R7, RZ, PT ;  /* 0x000000ff0700720b */ /* 0x000fc60003f2d000 */
[----:B------:R-:W-:Y:S01]  /*0460*/  FSETP.GEU.AND P2, PT, |R9|, 1.175494350822287508e-38, PT ;  /* 0x008000000900780b */ /* 0x000fe20003f4e200 */
[----:B---3--:R-:W-:Y:S01]  /*0470*/  FMUL R6, R17, R6 ;  /* 0x0000000611067220 */ /* 0x008fe20000400000 */
[C---:B------:R-:W-:Y:S01]  /*0480*/  FMUL R18, R9.reuse, 0.25 ;  /* 0x3e80000009127820 */ /* 0x040fe20000400000 */
[----:B------:R-:W-:-:S03]  /*0490*/  FSETP.GT.AND P0, PT, |R9|, 8.50705917302346158658e+37, PT ;  /* 0x7e8000000900780b */ /* 0x000fc60003f04200 */
[----:B------:R-:W-:Y:S01]  /*04a0*/  FSEL R12, R6, RZ, P1 ;  /* 0x000000ff060c7208 */ /* 0x000fe20000800000 */
[----:B--2---:R-:W-:Y:S01]  /*04b0*/  FADD R11, -R10, R11 ;  /* 0x0000000b0a0b7221 */ /* 0x004fe20000000100 */
[----:B------:R-:W1:Y:S01]  /*04c0*/  SHFL.BFLY PT, R6, R9, 0x2, 0x1f ;  /* 0x0c401f0009067f89 */ /* 0x000e6200000e0000 */
[----:B------:R-:W-:Y:S02]  /*04d0*/  FSEL R15, R18, R9, P0 ;  /* 0x00000009120f7208 */ /* 0x000fe40000000000 */
[C---:B------:R-:W-:Y:S01]  /*04e0*/  FMUL R18, R11.reuse, R11 ;  /* 0x0000000b0b127220 */ /* 0x040fe20000400000 */
[----:B------:R-:W-:Y:S02]  /*04f0*/  FFMA R10, R11, R12, R10 ;  /* 0x0000000c0b0a7223 */ /* 0x000fe4000000000a */
[----:B------:R-:W-:Y:S01]  /*0500*/  @!P2 FMUL R15, R15, 16777216 ;  /* 0x4b8000000f0fa820 */ /* 0x000fe20000400000 */
[----:B------:R-:W-:Y:S01]  /*0510*/  FMUL R18, R5, R18 ;  /* 0x0000001205127220 */ /* 0x000fe20000400000 */
[----:B----4-:R-:W-:Y:S01]  /*0520*/  FADD R13, R16, R13 ;  /* 0x0000000d100d7221 */ /* 0x010fe20000000000 */
[----:B------:R-:W2:Y:S03]  /*0530*/  SHFL.BFLY PT, R11, R10, 0x4, 0x1f ;  /* 0x0c801f000a0b7f89 */ /* 0x000ea600000e0000 */
[----:B------:R-:W3:Y:S01]  /*0540*/  MUFU.RCP R15, R15 ;  /* 0x0000000f000f7308 */ /* 0x000ee20000001000 */
[----:B------:R-:W-:Y:S01]  /*0550*/  FFMA R13, R12, R18, R13 ;  /* 0x000000120c0d7223 */ /* 0x000fe2000000000d */
[----:B------:R-:W-:-:S04]  /*0560*/  @P0 FMUL R8, R8, 0.25 ;  /* 0x3e80000008080820 */ /* 0x000fc80000400000 */
[----:B------:R-:W4:Y:S01]  /*0570*/  SHFL.BFLY PT, R12, R13, 0x4, 0x1f ;  /* 0x0c801f000d0c7f89 */ /* 0x000f2200000e0000 */
[----:B------:R-:W-:Y:S01]  /*0580*/  @!P2 FMUL R8, R8, 16777216 ;  /* 0x4b8000000808a820 */ /* 0x000fe20000400000 */
[C---:B------:R-:W-:Y:S01]  /*0590*/  FSETP.NEU.AND P0, PT, R9.reuse, RZ, PT ;  /* 0x000000ff0900720b */ /* 0x040fe20003f0d000 */
[----:B-1----:R-:W-:Y:S02]  /*05a0*/  FADD R5, R9, R6 ;  /* 0x0000000609057221 */ /* 0x002fe40000000000 */
[----:B---3--:R-:W-:-:S03]  /*05b0*/  FMUL R8, R15, R8 ;  /* 0x000000080f087220 */ /* 0x008fc60000400000 */
[C---:B------:R-:W-:Y:S01]  /*05c0*/  FSETP.GEU.AND P1, PT, |R5|.reuse, 1.175494350822287508e-38, PT ;  /* 0x008000000500780b */ /* 0x040fe20003f2e200 */
[C---:B------:R-:W-:Y:S01]  /*05d0*/  FMUL R20, R5.reuse, 0.25 ;  /* 0x3e80000005147820 */ /* 0x040fe20000400000 */
[----:B------:R-:W-:Y:S01]  /*05e0*/  FSEL R16, R8, RZ, P0 ;  /* 0x000000ff08107208 */ /* 0x000fe20000000000 */
[----:B--2---:R-:W-:Y:S01]  /*05f0*/  FADD R11, -R10, R11 ;  /* 0x0000000b0a0b7221 */ /* 0x004fe20000000100 */
[----:B------:R-:W-:Y:S01]  /*0600*/  FSETP.GT.AND P0, PT, |R5|, 8.50705917302346158658e+37, PT ;  /* 0x7e8000000500780b */ /* 0x000fe20003f04200 */
[----:B------:R-:W1:Y:S02]  /*0610*/  SHFL.BFLY PT, R8, R5, 0x1, 0x1f ;  /* 0x0c201f0005087f89 */ /* 0x000e6400000e0000 */
[C---:B------:R-:W-:Y:S01]  /*0620*/  FMUL R18, R11.reuse, R11 ;  /* 0x0000000b0b127220 */ /* 0x040fe20000400000 */
[----:B------:R-:W-:Y:S01]  /*0630*/  FSEL R20, R20, R5, P0 ;  /* 0x0000000514147208 */ /* 0x000fe20000000000 */
[----:B------:R-:W-:Y:S02]  /*0640*/  FFMA R10, R11, R16, R10 ;  /* 0x000000100b0a7223 */ /* 0x000fe4000000000a */
[----:B------:R-:W-:Y:S01]  /*0650*/  FMUL R18, R7, R18 ;  /* 0x0000001207127220 */ /* 0x000fe20000400000 */
[----:B----4-:R-:W-:Y:S01]  /*0660*/  FADD R13, R13, R12 ;  /* 0x0000000c0d0d7221 */ /* 0x010fe20000000000 */
[----:B------:R-:W-:Y:S01]  /*0670*/  @!P1 FMUL R20, R20, 16777216 ;  /* 0x4b80000014149820 */ /* 0x000fe20000400000 */
[----:B------:R-:W2:Y:S02]  /*0680*/  SHFL.BFLY PT, R11, R10, 0x2, 0x1f ;  /* 0x0c401f000a0b7f89 */ /* 0x000ea400000e0000 */
[----:B------:R-:W-:Y:S01]  /*0690*/  FFMA R13, R16, R18, R13 ;  /* 0x00000012100d7223 */ /* 0x000fe2000000000d */
[----:B------:R-:W3:Y:S01]  /*06a0*/  MUFU.RCP R15, R20 ;  /* 0x00000014000f7308 */ /* 0x000ee20000001000 */
[----:B------:R-:W-:-:S03]  /*06b0*/  @P0 FMUL R6, R6, 0.25 ;  /* 0x3e80000006060820 */ /* 0x000fc60000400000 */
[----:B------:R-:W4:Y:S01]  /*06c0*/  SHFL.BFLY PT, R12, R13, 0x2, 0x1f ;  /* 0x0c401f000d0c7f89 */ /* 0x000f2200000e0000 */
[----:B------:R-:W-:Y:S01]  /*06d0*/  @!P1 FMUL R6, R6, 16777216 ;  /* 0x4b80000006069820 */ /* 0x000fe20000400000 */
[C---:B------:R-:W-:Y:S01]  /*06e0*/  FSETP.NEU.AND P0, PT, R5.reuse, RZ, PT ;  /* 0x000000ff0500720b */ /* 0x040fe20003f0d000 */
[----:B-1----:R-:W-:Y:S02]  /*06f0*/  FADD R7, R5, R8 ;  /* 0x0000000805077221 */ /* 0x002fe40000000000 */
[----:B---3--:R-:W-:-:S03]  /*0700*/  FMUL R15, R15, R6 ;  /* 0x000000060f0f7220 */ /* 0x008fc60000400000 */
[----:B------:R-:W-:Y:S02]  /*0710*/  FSETP.GEU.AND P1, PT, |R7|, 1.175494350822287508e-38, PT ;  /* 0x008000000700780b */ /* 0x000fe40003f2e200 */
[----:B------:R-:W-:Y:S01]  /*0720*/  FSEL R15, R15, RZ, P0 ;  /* 0x000000ff0f0f7208 */ /* 0x000fe20000000000 */
[----:B--2---:R-:W-:Y:S01]  /*0730*/  FADD R11, -R10, R11 ;  /* 0x0000000b0a0b7221 */ /* 0x004fe20000000100 */
[C---:B------:R-:W-:Y:S01]  /*0740*/  FMUL R18, R7.reuse, 0.25 ;  /* 0x3e80000007127820 */ /* 0x040fe20000400000 */
[----:B------:R-:W-:Y:S02]  /*0750*/  FSETP.GT.AND P0, PT, |R7|, 8.50705917302346158658e+37, PT ;  /* 0x7e8000000700780b */ /* 0x000fe40003f04200 */
[C---:B------:R-:W-:Y:S01]  /*0760*/  FMUL R16, R11.reuse, R11 ;  /* 0x0000000b0b107220 */ /* 0x040fe20000400000 */
[----:B------:R-:W-:Y:S01]  /*0770*/  FFMA R6, R11, R15, R10 ;  /* 0x0000000f0b067223 */ /* 0x000fe2000000000a */
[----:B----4-:R-:W-:Y:S02]  /*0780*/  FADD R12, R13, R12 ;  /* 0x0000000c0d0c7221 */ /* 0x010fe40000000000 */
[----:B------:R-:W-:Y:S01]  /*0790*/  FMUL R16, R9, R16 ;  /* 0x0000001009107220 */ /* 0x000fe20000400000 */
[----:B------:R-:W-:Y:S01]  /*07a0*/  FSEL R18, R18, R7, P0 ;  /* 0x0000000712127208 */ /* 0x000fe20000000000 */
[----:B------:R-:W1:Y:S02]  /*07b0*/  SHFL.BFLY PT, R9, R6, 0x1, 0x1f ;  /* 0x0c201f0006097f89 */ /* 0x000e6400000e0000 */
[----:B------:R-:W-:-:S02]  /*07c0*/  FFMA R12, R15, R16, R12 ;  /* 0x000000100f0c7223 */ /* 0x000fc4000000000c */
[----:B------:R-:W-:-:S03]  /*07d0*/  @!P1 FMUL R18, R18, 16777216 ;  /* 0x4b80000012129820 */ /* 0x000fc60000400000 */
[----:B------:R-:W2:Y:S01]  /*07e0*/  SHFL.BFLY PT, R11, R12, 0x1, 0x1f ;  /* 0x0c201f000c0b7f89 */ /* 0x000ea200000e0000 */
[----:B------:R-:W3:Y:S01]  /*07f0*/  MUFU.RCP R13, R18 ;  /* 0x00000012000d7308 */ /* 0x000ee20000001000 */
[----:B------:R-:W-:-:S04]  /*0800*/  @P0 FMUL R8, R8, 0.25 ;  /* 0x3e80000008080820 */ /* 0x000fc80000400000 */
[----:B------:R-:W-:Y:S01]  /*0810*/  @!P1 FMUL R8, R8, 16777216 ;  /* 0x4b80000008089820 */ /* 0x000fe20000400000 */
[----:B------:R-:W-:Y:S02]  /*0820*/  FSETP.NEU.AND P0, PT, R7, RZ, PT ;  /* 0x000000ff0700720b */ /* 0x000fe40003f0d000 */
[----:B------:R-:W-:Y:S01]  /*0830*/  LOP3.LUT P1, RZ, R14, 0x1f, RZ, 0xc0, !PT ;  /* 0x0000001f0eff7812 */ /* 0x000fe2000782c0ff */
[----:B---3--:R-:W-:Y:S01]  /*0840*/  FMUL R13, R13, R8 ;  /* 0x000000080d0d7220 */ /* 0x008fe20000400000 */
[----:B-1----:R-:W-:-:S04]  /*0850*/  FADD R9, -R6, R9 ;  /* 0x0000000906097221 */ /* 0x002fc80000000100 */
[----:B------:R-:W-:Y:S01]  /*0860*/  FMUL R8, R9, R9 ;  /* 0x0000000909087220 */ /* 0x000fe20000400000 */
[----:B------:R-:W-:Y:S02]  /*0870*/  FSEL R13, R13, RZ, P0 ;  /* 0x000000ff0d0d7208 */ /* 0x000fe40000000000 */
[----:B------:R-:W-:Y:S01]  /*0880*/  SHF.R.U32.HI R10, RZ, 0x3, R14 ;  /* 0x00000003ff0a7819 */ /* 0x000fe2000001160e */
[----:B--2---:R-:W-:Y:S01]  /*0890*/  FADD R12, R12, R11 ;  /* 0x0000000b0c0c7221 */ /* 0x004fe20000000000 */
[----:B------:R-:W-:Y:S01]  /*08a0*/  FMUL R8, R5, R8 ;  /* 0x0000000805087220 */ /* 0x000fe20000400000 */
[----:B------:R-:W-:Y:S01]  /*08b0*/  FFMA R5, R9, R13, R6 ;  /* 0x0000000d09057223 */ /* 0x000fe20000000006 */
[----:B------:R-:W-:Y:S02]  /*08c0*/  LOP3.LUT R10, R10, 0x4, RZ, 0xc0, !PT ;  /* 0x000000040a0a7812 */ /* 0x000fe400078ec0ff */
[----:B------:R-:W-:-:S03]  /*08d0*/  FFMA R13, R13, R8, R12 ;  /* 0x000000080d0d7223 */ /* 0x000fc6000000000c */
[----:B------:R-:W-:Y:S04]  /*08e0*/  @!P1 STS [R10+UR4+0x10], R7 ;  /* 0x000010070a009988 */ /* 0x000fe80008000804 */
[----:B------:R-:W-:Y:S04]  /*08f0*/  @!P1 STS [R10+UR4], R5 ;  /* 0x000000050a009988 */ /* 0x000fe80008000804 */
[----:B------:R-:W-:Y:S01]  /*0900*/  @!P1 STS [R10+UR4+0x8], R13 ;  /* 0x0000080d0a009988 */ /* 0x000fe20008000804 */
[----:B------:R-:W-:Y:S01]  /*0910*/  BAR.SYNC.DEFER_BLOCKING 0x0 ;  /* 0x0000000000007b1d */ /* 0x000fe20000010000 */
[----:B------:R-:W-:-:S02]  /*0920*/  ISETP.GE.AND P2, PT, R14, 0x2, PT ;  /* 0x000000020e00780c */ /* 0x000fc40003f46270 */
[----:B------:R-:W-:-:S11]  /*0930*/  LEA R6, R14, UR4, 0x2 ;  /* 0x000000040e067c11 */ /* 0x000fd6000f8e10ff */
[----:B------:R-:W1:Y:S04]  /*0940*/  @!P2 LDS R4, [R6+0x10] ;  /* 0x000010000604a984 */ /* 0x000e680000000800 */
[----:B------:R-:W-:Y:S04]  /*0950*/  @!P2 LDS R3, [R6] ;  /* 0x000000000603a984 */ /* 0x000fe80000000800 */
[----:B------:R-:W-:Y:S04]  /*0960*/  @!P2 LDS R2, [R6+0x8] ;  /* 0x000008000602a984 */ /* 0x000fe80000000800 */
[----:B-1----:R-:W1:Y:S02]  /*0970*/  SHFL.BFLY PT, R9, R4, 0x1, 0x1f ;  /* 0x0c201f0004097f89 */ /* 0x002e6400000e0000 */
[----:B-1----:R-:W-:-:S04]  /*0980*/  FADD R11, R4, R9 ;  /* 0x00000009040b7221 */ /* 0x002fc80000000000 */
[C---:B------:R-:W-:Y:S01]  /*0990*/  FMUL R8, R11.reuse, 0.25 ;  /* 0x3e8000000b087820 */ /* 0x040fe20000400000 */
[C---:B------:R-:W-:Y:S02]  /*09a0*/  FSETP.GEU.AND P1, PT, |R11|.reuse, 1.175494350822287508e-38, PT ;  /* 0x008000000b00780b */ /* 0x040fe40003f2e200 */
[----:B------:R-:W-:-:S04]  /*09b0*/  FSETP.GT.AND P0, PT, |R11|, 8.50705917302346158658e+37, PT ;  /* 0x7e8000000b00780b */ /* 0x000fc80003f04200 */
[----:B------:R-:W-:Y:S02]  /*09c0*/  FSEL R7, R8, R11, P0 ;  /* 0x0000000b08077208 */ /* 0x000fe40000000000 */
[----:B------:R-:W1:Y:S04]  /*09d0*/  SHFL.BFLY PT, R8, R3, 0x1, 0x1f ;  /* 0x0c201f0003087f89 */ /* 0x000e6800000e0000 */
[----:B------:R-:W2:Y:S01]  /*09e0*/  SHFL.BFLY PT, R5, R2, 0x1, 0x1f ;  /* 0x0c201f0002057f89 */ /* 0x000ea200000e0000 */
[----:B------:R-:W-:-:S04]  /*09f0*/  @!P1 FMUL R7, R7, 16777216 ;  /* 0x4b80000007079820 */ /* 0x000fc80000400000 */
[----:B------:R-:W3:Y:S01]  /*0a00*/  MUFU.RCP R10, R7 ;  /* 0x00000007000a7308 */ /* 0x000ee20000001000 */
[----:B------:R-:W-:Y:S01]  /*0a10*/  @P0 FMUL R9, R9, 0.25 ;  /* 0x3e80000009090820 */ /* 0x000fe20000400000 */
[----:B------:R-:W-:-:S03]  /*0a20*/  LOP3.LUT R12, R14, 0x1, RZ, 0xc0, !PT ;  /* 0x000000010e0c7812 */ /* 0x000fc600078ec0ff */
[----:B------:R-:W-:Y:S01]  /*0a30*/  @!P1 FMUL R9, R9, 16777216 ;  /* 0x4b80000009099820 */ /* 0x000fe20000400000 */
[----:B------:R-:W-:Y:S02]  /*0a40*/  ISETP.NE.U32.AND P0, PT, R12, 0x1, PT ;  /* 0x000000010c00780c */ /* 0x000fe40003f05070 */
[----:B------:R-:W-:Y:S02]  /*0a50*/  FSETP.NEU.AND P1, PT, R11, RZ, PT ;  /* 0x000000ff0b00720b */ /* 0x000fe40003f2d000 */
[----:B------:R-:W-:Y:S01]  /*0a60*/  ISETP.LT.AND P0, PT, R14, 0x2, P0 ;  /* 0x000000020e00780c */ /* 0x000fe20000701270 */
[----:B-1----:R-:W-:Y:S01]  /*0a70*/  FADD R8, -R3, R8 ;  /* 0x0000000803087221 */ /* 0x002fe20000000100 */
[----:B---3--:R-:W-:-:S03]  /*0a80*/  FMUL R10, R10, R9 ;  /* 0x000000090a0a7220 */ /* 0x008fc60000400000 */
[----:B------:R-:W-:Y:S01]  /*0a90*/  FMUL R9, R8, R8 ;  /* 0x0000000808097220 */ /* 0x000fe20000400000 */
[----:B--2---:R-:W-:Y:S01]  /*0aa0*/  FADD R5, R2, R5 ;  /* 0x0000000502057221 */ /* 0x004fe20000000000 */
[----:B------:R-:W-:Y:S02]  /*0ab0*/  FSEL R10, R10, RZ, P1 ;  /* 0x000000ff0a0a7208 */ /* 0x000fe40000800000 */
[----:B------:R-:W-:-:S03]  /*0ac0*/  FMUL R9, R4, R9 ;  /* 0x0000000904097220 */ /* 0x000fc60000400000 */
[----:B------:R-:W-:Y:S01]  /*0ad0*/  FFMA R7, R8, R10, R3 ;  /* 0x0000000a08077223 */ /* 0x000fe20000000003 */
[----:B------:R-:W-:Y:S01]  /*0ae0*/  FFMA R9, R10, R9, R5 ;  /* 0x000000090a097223 */ /* 0x000fe20000000005 */
[----:B------:R-:W-:Y:S01]  /*0af0*/  @P0 STS [R6+0x10], R11 ;  /* 0x0000100b06000388 */ /* 0x000fe20000000800 */
[----:B------:R-:W1:Y:S03]  /*0b00*/  LDC.64 R2, c[0x0][0x228] ;  /* 0x00008a00ff027b82 */ /* 0x000e660000000a00 */
[----:B------:R-:W-:Y:S04]  /*0b10*/  @P0 STS [R6], R7 ;  /* 0x0000000706000388 */ /* 0x000fe80000000800 */
[----:B------:R-:W-:Y:S01]  /*0b20*/  @P0 STS [R6+0x8], R9 ;  /* 0x0000080906000388 */ /* 0x000fe20000000800 */
[----:B------:R-:W2:Y:S08]  /*0b30*/  LDC.64 R4, c[0x0][0x230] ;  /* 0x00008c00ff047b82 */ /* 0x000eb00000000a00 */
[----:B------:R-:W-:Y:S01]  /*0b40*/  BAR.SYNC.DEFER_BLOCKING 0x0 ;  /* 0x0000000000007b1d */ /* 0x000fe20000010000 */
[----:B------:R-:W-:-:S05]  /*0b50*/  LOP3.LUT P0, RZ, R14, 0x3f, RZ, 0xc0, !PT ;  /* 0x0000003f0eff7812 */ /* 0x000fca000780c0ff */
[----:B------:R-:W3:Y:S04]  /*0b60*/  LDS R13, [UR4] ;  /* 0x00000004ff0d7984 */ /* 0x000ee80008000800 */
[----:B------:R-:W4:Y:S01]  /*0b70*/  LDS R15, [UR4+0x8] ;  /* 0x00000804ff0f7984 */ /* 0x000f220008000800 */
[C---:B------:R-:W-:Y:S01]  /*0b80*/  ISETP.LT.AND P0, PT, R0.reuse, 0x100, !P0 ;  /* 0x000001000000780c */ /* 0x040fe20004701270 */
[----:B-1----:R-:W-:-:S04]  /*0b90*/  IMAD.WIDE R2, R0, 0x4, R2 ;  /* 0x0000000400027825 */ /* 0x002fc800078e0202 */
[----:B--2---:R-:W-:-:S08]  /*0ba0*/  IMAD.WIDE R4, R0, 0x4, R4 ;  /* 0x0000000400047825 */ /* 0x004fd000078e0204 */
[----:B---3--:R1:W-:Y:S04]  /*0bb0*/  @P0 STG.E desc[UR6][R2.64], R13 ;  /* 0x0000000d02000986 */ /* 0x0083e8000c101906 */
[----:B----4-:R1:W-:Y:S01]  /*0bc0*/  @P0 STG.E desc[UR6][R4.64], R15 ;  /* 0x0000000f04000986 */ /* 0x0103e2000c101906 */
[----:B------:R-:W-:Y:S05]  /*0bd0*/  @!P0 EXIT ;  /* 0x000000000000894d */ /* 0x000fea0003800000 */
[----:B-1----:R-:W0:Y:S01]  /*0be0*/  LDS R5, [UR4+0x10] ;  /* 0x00001004ff057984 */ /* 0x002e220008000800 */
[----:B------:R-:W1:Y:S02]  /*0bf0*/  LDC.64 R2, c[0x0][0x238] ;  /* 0x00008e00ff027b82 */ /* 0x000e640000000a00 */
[----:B-1----:R-:W-:-:S05]  /*0c00*/  IMAD.WIDE R2, R0, 0x4, R2 ;  /* 0x0000000400027825 */ /* 0x002fca00078e0202 */
[----:B0-----:R-:W-:Y:S01]  /*0c10*/  STG.E desc[UR6][R2.64], R5 ;  /* 0x0000000502007986 */ /* 0x001fe2000c101906 */
[----:B------:R-:W-:Y:S05]  /*0c20*/  EXIT ;  /* 0x000000000000794d */ /* 0x000fea0003800000 */
.L_x_0:
[----:B------:R-:W-:-:S00]  /*0c30*/  BRA `(.L_x_0) ;  /* 0xfffffffc00fc7947 */ /* 0x000fc0000383ffff */
[----:B------:R-:W-:-:S00]  /*0c40*/  NOP ;  /* 0x0000000000007918 */ /* 0x000fc00000000000 */
        /* <DEDUP_REMOVED lines=11> */
.L_x_1:


//--------------------- .nv.shared.triton_per_fused_native_group_norm_7 --------------------------
	.section	.nv.shared.triton_per_fused_native_group_norm_7,"aw",@nobits
	.sectionflags	@""
	.align	16
	.zero		1024


//--------------------- .nv.constant0.triton_per_fused_native_group_norm_7 --------------------------
	.section	.nv.constant0.triton_per_fused_native_group_norm_7,"a",@progbits
	.sectionflags	@""
	.align	4
.nv.constant0.triton_per_fused_native_group_norm_7:
	.zero		584
